//
// Generated by NVIDIA NVVM Compiler
//
// Compiler Build ID: CL-36424714
// Cuda compilation tools, release 13.0, V13.0.88
// Based on NVVM 20.0.0
//

.version 9.0
.target sm_100
.address_size 64

	// .globl	_Z21convolution3d_channelPfS_S_iiiiiiiiiiiiiiiii

.visible .entry _Z21convolution3d_channelPfS_S_iiiiiiiiiiiiiiiii(
	.param .u64 .ptr .align 1 _Z21convolution3d_channelPfS_S_iiiiiiiiiiiiiiiii_param_0,
	.param .u64 .ptr .align 1 _Z21convolution3d_channelPfS_S_iiiiiiiiiiiiiiiii_param_1,
	.param .u64 .ptr .align 1 _Z21convolution3d_channelPfS_S_iiiiiiiiiiiiiiiii_param_2,
	.param .u32 _Z21convolution3d_channelPfS_S_iiiiiiiiiiiiiiiii_param_3,
	.param .u32 _Z21convolution3d_channelPfS_S_iiiiiiiiiiiiiiiii_param_4,
	.param .u32 _Z21convolution3d_channelPfS_S_iiiiiiiiiiiiiiiii_param_5,
	.param .u32 _Z21convolution3d_channelPfS_S_iiiiiiiiiiiiiiiii_param_6,
	.param .u32 _Z21convolution3d_channelPfS_S_iiiiiiiiiiiiiiiii_param_7,
	.param .u32 _Z21convolution3d_channelPfS_S_iiiiiiiiiiiiiiiii_param_8,
	.param .u32 _Z21convolution3d_channelPfS_S_iiiiiiiiiiiiiiiii_param_9,
	.param .u32 _Z21convolution3d_channelPfS_S_iiiiiiiiiiiiiiiii_param_10,
	.param .u32 _Z21convolution3d_channelPfS_S_iiiiiiiiiiiiiiiii_param_11,
	.param .u32 _Z21convolution3d_channelPfS_S_iiiiiiiiiiiiiiiii_param_12,
	.param .u32 _Z21convolution3d_channelPfS_S_iiiiiiiiiiiiiiiii_param_13,
	.param .u32 _Z21convolution3d_channelPfS_S_iiiiiiiiiiiiiiiii_param_14,
	.param .u32 _Z21convolution3d_channelPfS_S_iiiiiiiiiiiiiiiii_param_15,
	.param .u32 _Z21convolution3d_channelPfS_S_iiiiiiiiiiiiiiiii_param_16,
	.param .u32 _Z21convolution3d_channelPfS_S_iiiiiiiiiiiiiiiii_param_17,
	.param .u32 _Z21convolution3d_channelPfS_S_iiiiiiiiiiiiiiiii_param_18,
	.param .u32 _Z21convolution3d_channelPfS_S_iiiiiiiiiiiiiiiii_param_19
)
{
	.reg .pred 	%p<32>;
	.reg .b32 	%r<48>;
	.reg .b32 	%f<5>;
	.reg .b64 	%rd<15>;

	ld.param.u64 	%rd2, [_Z21convolution3d_channelPfS_S_iiiiiiiiiiiiiiiii_param_1];
	ld.param.u32 	%r12, [_Z21convolution3d_channelPfS_S_iiiiiiiiiiiiiiiii_param_3];
	ld.param.u32 	%r22, [_Z21convolution3d_channelPfS_S_iiiiiiiiiiiiiiiii_param_4];
	ld.param.u32 	%r13, [_Z21convolution3d_channelPfS_S_iiiiiiiiiiiiiiiii_param_5];
	ld.param.u32 	%r14, [_Z21convolution3d_channelPfS_S_iiiiiiiiiiiiiiiii_param_6];
	ld.param.u32 	%r15, [_Z21convolution3d_channelPfS_S_iiiiiiiiiiiiiiiii_param_7];
	ld.param.u32 	%r16, [_Z21convolution3d_channelPfS_S_iiiiiiiiiiiiiiiii_param_8];
	ld.param.u32 	%r17, [_Z21convolution3d_channelPfS_S_iiiiiiiiiiiiiiiii_param_9];
	ld.param.u32 	%r18, [_Z21convolution3d_channelPfS_S_iiiiiiiiiiiiiiiii_param_10];
	ld.param.u32 	%r19, [_Z21convolution3d_channelPfS_S_iiiiiiiiiiiiiiiii_param_11];
	ld.param.u32 	%r20, [_Z21convolution3d_channelPfS_S_iiiiiiiiiiiiiiiii_param_12];
	ld.param.u32 	%r21, [_Z21convolution3d_channelPfS_S_iiiiiiiiiiiiiiiii_param_13];
	ld.param.u32 	%r23, [_Z21convolution3d_channelPfS_S_iiiiiiiiiiiiiiiii_param_14];
	ld.param.u32 	%r24, [_Z21convolution3d_channelPfS_S_iiiiiiiiiiiiiiiii_param_15];
	ld.param.u32 	%r25, [_Z21convolution3d_channelPfS_S_iiiiiiiiiiiiiiiii_param_16];
	ld.param.u32 	%r26, [_Z21convolution3d_channelPfS_S_iiiiiiiiiiiiiiiii_param_17];
	ld.param.u32 	%r27, [_Z21convolution3d_channelPfS_S_iiiiiiiiiiiiiiiii_param_18];
	ld.param.u32 	%r28, [_Z21convolution3d_channelPfS_S_iiiiiiiiiiiiiiiii_param_19];
	mov.u32 	%r29, %tid.x;
	div.u32 	%r1, %r29, %r16;
	mul.lo.s32 	%r30, %r1, %r16;
	sub.s32 	%r2, %r29, %r30;
	mov.u32 	%r3, %tid.y;
	mov.u32 	%r4, %tid.z;
	mov.u32 	%r31, %ctaid.x;
	div.u32 	%r5, %r31, %r19;
	mul.lo.s32 	%r32, %r5, %r19;
	sub.s32 	%r6, %r31, %r32;
	mov.u32 	%r7, %ctaid.y;
	mov.u32 	%r8, %ctaid.z;
	sub.s32 	%r33, %r5, %r26;
	mad.lo.s32 	%r9, %r1, %r23, %r33;
	sub.s32 	%r34, %r6, %r27;
	mad.lo.s32 	%r10, %r2, %r24, %r34;
	sub.s32 	%r35, %r7, %r28;
	mad.lo.s32 	%r11, %r25, %r3, %r35;
	setp.lt.s32 	%p1, %r8, %r22;
	setp.lt.s32 	%p2, %r6, %r20;
	and.pred  	%p3, %p1, %p2;
	setp.lt.s32 	%p4, %r5, %r19;
	and.pred  	%p5, %p4, %p3;
	setp.lt.s32 	%p6, %r7, %r21;
	and.pred  	%p7, %p6, %p5;
	setp.lt.s32 	%p8, %r4, %r12;
	and.pred  	%p9, %p8, %p7;
	setp.lt.s32 	%p10, %r2, %r17;
	and.pred  	%p11, %p10, %p9;
	setp.lt.s32 	%p12, %r1, %r16;
	and.pred  	%p13, %p12, %p11;
	setp.lt.s32 	%p14, %r3, %r18;
	and.pred  	%p15, %p14, %p13;
	setp.gt.s32 	%p16, %r9, -1;
	setp.lt.s32 	%p17, %r9, %r13;
	and.pred  	%p18, %p16, %p17;
	and.pred  	%p20, %p15, %p18;
	setp.gt.s32 	%p21, %r10, -1;
	setp.lt.s32 	%p22, %r10, %r14;
	and.pred  	%p23, %p21, %p22;
	and.pred  	%p25, %p20, %p23;
	setp.gt.s32 	%p26, %r11, -1;
	setp.lt.s32 	%p27, %r11, %r15;
	and.pred  	%p28, %p26, %p27;
	and.pred  	%p30, %p25, %p28;
	not.pred 	%p31, %p30;
	@%p31 bra 	$L__BB0_2;
	ld.param.u64 	%rd14, [_Z21convolution3d_channelPfS_S_iiiiiiiiiiiiiiiii_param_2];
	ld.param.u64 	%rd13, [_Z21convolution3d_channelPfS_S_iiiiiiiiiiiiiiiii_param_0];
	cvta.to.global.u64 	%rd4, %rd13;
	cvta.to.global.u64 	%rd5, %rd2;
	cvta.to.global.u64 	%rd6, %rd14;
	mad.lo.s32 	%r36, %r21, %r8, %r5;
	mad.lo.s32 	%r37, %r36, %r19, %r6;
	mad.lo.s32 	%r38, %r37, %r20, %r7;
	mul.wide.s32 	%rd7, %r38, 4;
	add.s64 	%rd8, %rd6, %rd7;
	mad.lo.s32 	%r39, %r15, %r4, %r9;
	mad.lo.s32 	%r40, %r39, %r13, %r10;
	mad.lo.s32 	%r41, %r40, %r14, %r11;
	mul.wide.s32 	%rd9, %r41, 4;
	add.s64 	%rd10, %rd4, %rd9;
	ld.global.f32 	%f1, [%rd10];
	mul.lo.s32 	%r42, %r12, %r8;
	mul.lo.s32 	%r43, %r18, %r4;
	mad.lo.s32 	%r44, %r42, %r18, %r43;
	add.s32 	%r45, %r44, %r1;
	mad.lo.s32 	%r46, %r45, %r16, %r2;
	mad.lo.s32 	%r47, %r46, %r17, %r3;
	mul.wide.s32 	%rd11, %r47, 4;
	add.s64 	%rd12, %rd5, %rd11;
	ld.global.f32 	%f2, [%rd12];
	mul.f32 	%f3, %f1, %f2;
	atom.global.add.f32 	%f4, [%rd8], %f3;
$L__BB0_2:
	ret;

}


// ===== COMPILED SASS (sm_100) =====

	.target	sm_100

	.elftype	@"ET_EXEC"


//--------------------- .note.nv.tkinfo           --------------------------
	.section	.note.nv.tkinfo,"",@"SHT_NOTE"
	.sectionflags	@"SHF_NOTE_NV_TKINFO"
	.tkinfo
        /*0018*/ 	.word	0x00000002
        /*0030*/ 	.string	""
        /*0030*/ 	.string	"ptxas"
        /*0030*/ 	.string	"Cuda compilation tools, release 13.0, V13.0.88"
        /*0030*/ 	.string	"Build cuda_13.0.r13.0/compiler.36424714_0"
        /*0030*/ 	.string	"-arch sm_100 -m 64 "



//--------------------- .note.nv.cuinfo           --------------------------
	.section	.note.nv.cuinfo,"",@"SHT_NOTE"
	.sectionflags	@"SHF_NOTE_NV_CUINFO"
        /*0018*/ 	.short	0x0002
        /*001a*/ 	.short	0x0064
        /*001c*/ 	.short	0x0082
	.zero		2


//--------------------- .nv.info                  --------------------------
	.section	.nv.info,"",@"SHT_CUDA_INFO"
	.align	4


	//----- nvinfo : EIATTR_REGCOUNT
	.align		4
        /*0000*/ 	.byte	0x04, 0x2f
        /*0002*/ 	.short	(.L_1 - .L_0)
	.align		4
.L_0:
        /*0004*/ 	.word	index@(_Z21convolution3d_channelPfS_S_iiiiiiiiiiiiiiiii)
        /*0008*/ 	.word	0x00000019


	//----- nvinfo : EIATTR_FRAME_SIZE
	.align		4
.L_1:
        /*000c*/ 	.byte	0x04, 0x11
        /*000e*/ 	.short	(.L_3 - .L_2)
	.align		4
.L_2:
        /*0010*/ 	.word	index@(_Z21convolution3d_channelPfS_S_iiiiiiiiiiiiiiiii)
        /*0014*/ 	.word	0x00000000


	//----- nvinfo : EIATTR_MIN_STACK_SIZE
	.align		4
.L_3:
        /*0018*/ 	.byte	0x04, 0x12
        /*001a*/ 	.short	(.L_5 - .L_4)
	.align		4
.L_4:
        /*001c*/ 	.word	index@(_Z21convolution3d_channelPfS_S_iiiiiiiiiiiiiiiii)
        /*0020*/ 	.word	0x00000000
.L_5:


//--------------------- .nv.compat                --------------------------
	.section	.nv.compat,"",@"SHT_CUDA_COMPAT_INFO"
	.align	4
        /*0000*/ 	.byte	0x02, 0x09, 0x00, 0x00, 0x02, 0x02, 0x01, 0x00, 0x02, 0x05, 0x05, 0x00, 0x03, 0x07, 0x01, 0x01
        /*0010*/ 	.byte	0x02, 0x03, 0x00, 0x00, 0x02, 0x06, 0x01, 0x00, 0x04, 0x0b, 0x08, 0x00, 0x09, 0x00, 0x00, 0x00
        /*0020*/ 	.byte	0x00, 0x00, 0x00, 0x00


//--------------------- .nv.info._Z21convolution3d_channelPfS_S_iiiiiiiiiiiiiiiii --------------------------
	.section	.nv.info._Z21convolution3d_channelPfS_S_iiiiiiiiiiiiiiiii,"",@"SHT_CUDA_INFO"
	.sectionflags	@""
	.align	4


	//----- nvinfo : EIATTR_CUDA_API_VERSION
	.align		4
        /*0000*/ 	.byte	0x04, 0x37
        /*0002*/ 	.short	(.L_7 - .L_6)
.L_6:
        /*0004*/ 	.word	0x00000082


	//----- nvinfo : EIATTR_KPARAM_INFO
	.align		4
.L_7:
        /*0008*/ 	.byte	0x04, 0x17
        /*000a*/ 	.short	(.L_9 - .L_8)
.L_8:
        /*000c*/ 	.word	0x00000000
        /*0010*/ 	.short	0x0013
        /*0012*/ 	.short	0x0058
        /*0014*/ 	.byte	0x00, 0xf0, 0x11, 0x00


	//----- nvinfo : EIATTR_KPARAM_INFO
	.align		4
.L_9:
        /*0018*/ 	.byte	0x04, 0x17
        /*001a*/ 	.short	(.L_11 - .L_10)
.L_10:
        /*001c*/ 	.word	0x00000000
        /*0020*/ 	.short	0x0012
        /*0022*/ 	.short	0x0054
        /*0024*/ 	.byte	0x00, 0xf0, 0x11, 0x00


	//----- nvinfo : EIATTR_KPARAM_INFO
	.align		4
.L_11:
        /*0028*/ 	.byte	0x04, 0x17
        /*002a*/ 	.short	(.L_13 - .L_12)
.L_12:
        /*002c*/ 	.word	0x00000000
        /*0030*/ 	.short	0x0011
        /*0032*/ 	.short	0x0050
        /*0034*/ 	.byte	0x00, 0xf0, 0x11, 0x00


	//----- nvinfo : EIATTR_KPARAM_INFO
	.align		4
.L_13:
        /*0038*/ 	.byte	0x04, 0x17
        /*003a*/ 	.short	(.L_15 - .L_14)
.L_14:
        /*003c*/ 	.word	0x00000000
        /*0040*/ 	.short	0x0010
        /*0042*/ 	.short	0x004c
        /*0044*/ 	.byte	0x00, 0xf0, 0x11, 0x00


	//----- nvinfo : EIATTR_KPARAM_INFO
	.align		4
.L_15:
        /*0048*/ 	.byte	0x04, 0x17
        /*004a*/ 	.short	(.L_17 - .L_16)
.L_16:
        /*004c*/ 	.word	0x00000000
        /*0050*/ 	.short	0x000f
        /*0052*/ 	.short	0x0048
        /*0054*/ 	.byte	0x00, 0xf0, 0x11, 0x00


	//----- nvinfo : EIATTR_KPARAM_INFO
	.align		4
.L_17:
        /*0058*/ 	.byte	0x04, 0x17
        /*005a*/ 	.short	(.L_19 - .L_18)
.L_18:
        /*005c*/ 	.word	0x00000000
        /*0060*/ 	.short	0x000e
        /*0062*/ 	.short	0x0044
        /*0064*/ 	.byte	0x00, 0xf0, 0x11, 0x00


	//----- nvinfo : EIATTR_KPARAM_INFO
	.align		4
.L_19:
        /*0068*/ 	.byte	0x04, 0x17
        /*006a*/ 	.short	(.L_21 - .L_20)
.L_20:
        /*006c*/ 	.word	0x00000000
        /*0070*/ 	.short	0x000d
        /*0072*/ 	.short	0x0040
        /*0074*/ 	.byte	0x00, 0xf0, 0x11, 0x00


	//----- nvinfo : EIATTR_KPARAM_INFO
	.align		4
.L_21:
        /*0078*/ 	.byte	0x04, 0x17
        /*007a*/ 	.short	(.L_23 - .L_22)
.L_22:
        /*007c*/ 	.word	0x00000000
        /*0080*/ 	.short	0x000c
        /*0082*/ 	.short	0x003c
        /*0084*/ 	.byte	0x00, 0xf0, 0x11, 0x00


	//----- nvinfo : EIATTR_KPARAM_INFO
	.align		4
.L_23:
        /*0088*/ 	.byte	0x04, 0x17
        /*008a*/ 	.short	(.L_25 - .L_24)
.L_24:
        /*008c*/ 	.word	0x00000000
        /*0090*/ 	.short	0x000b
        /*0092*/ 	.short	0x0038
        /*0094*/ 	.byte	0x00, 0xf0, 0x11, 0x00


	//----- nvinfo : EIATTR_KPARAM_INFO
	.align		4
.L_25:
        /*0098*/ 	.byte	0x04, 0x17
        /*009a*/ 	.short	(.L_27 - .L_26)
.L_26:
        /*009c*/ 	.word	0x00000000
        /*00a0*/ 	.short	0x000a
        /*00a2*/ 	.short	0x0034
        /*00a4*/ 	.byte	0x00, 0xf0, 0x11, 0x00


	//----- nvinfo : EIATTR_KPARAM_INFO
	.align		4
.L_27:
        /*00a8*/ 	.byte	0x04, 0x17
        /*00aa*/ 	.short	(.L_29 - .L_28)
.L_28:
        /*00ac*/ 	.word	0x00000000
        /*00b0*/ 	.short	0x0009
        /*00b2*/ 	.short	0x0030
        /*00b4*/ 	.byte	0x00, 0xf0, 0x11, 0x00


	//----- nvinfo : EIATTR_KPARAM_INFO
	.align		4
.L_29:
        /*00b8*/ 	.byte	0x04, 0x17
        /*00ba*/ 	.short	(.L_31 - .L_30)
.L_30:
        /*00bc*/ 	.word	0x00000000
        /*00c0*/ 	.short	0x0008
        /*00c2*/ 	.short	0x002c
        /*00c4*/ 	.byte	0x00, 0xf0, 0x11, 0x00


	//----- nvinfo : EIATTR_KPARAM_INFO
	.align		4
.L_31:
        /*00c8*/ 	.byte	0x04, 0x17
        /*00ca*/ 	.short	(.L_33 - .L_32)
.L_32:
        /*00cc*/ 	.word	0x00000000
        /*00d0*/ 	.short	0x0007
        /*00d2*/ 	.short	0x0028
        /*00d4*/ 	.byte	0x00, 0xf0, 0x11, 0x00


	//----- nvinfo : EIATTR_KPARAM_INFO
	.align		4
.L_33:
        /*00d8*/ 	.byte	0x04, 0x17
        /*00da*/ 	.short	(.L_35 - .L_34)
.L_34:
        /*00dc*/ 	.word	0x00000000
        /*00e0*/ 	.short	0x0006
        /*00e2*/ 	.short	0x0024
        /*00e4*/ 	.byte	0x00, 0xf0, 0x11, 0x00


	//----- nvinfo : EIATTR_KPARAM_INFO
	.align		4
.L_35:
        /*00e8*/ 	.byte	0x04, 0x17
        /*00ea*/ 	.short	(.L_37 - .L_36)
.L_36:
        /*00ec*/ 	.word	0x00000000
        /*00f0*/ 	.short	0x0005
        /*00f2*/ 	.short	0x0020
        /*00f4*/ 	.byte	0x00, 0xf0, 0x11, 0x00


	//----- nvinfo : EIATTR_KPARAM_INFO
	.align		4
.L_37:
        /*00f8*/ 	.byte	0x04, 0x17
        /*00fa*/ 	.short	(.L_39 - .L_38)
.L_38:
        /*00fc*/ 	.word	0x00000000
        /*0100*/ 	.short	0x0004
        /*0102*/ 	.short	0x001c
        /*0104*/ 	.byte	0x00, 0xf0, 0x11, 0x00


	//----- nvinfo : EIATTR_KPARAM_INFO
	.align		4
.L_39:
        /*0108*/ 	.byte	0x04, 0x17
        /*010a*/ 	.short	(.L_41 - .L_40)
.L_40:
        /*010c*/ 	.word	0x00000000
        /*0110*/ 	.short	0x0003
        /*0112*/ 	.short	0x0018
        /*0114*/ 	.byte	0x00, 0xf0, 0x11, 0x00


	//----- nvinfo : EIATTR_KPARAM_INFO
	.align		4
.L_41:
        /*0118*/ 	.byte	0x04, 0x17
        /*011a*/ 	.short	(.L_43 - .L_42)
.L_42:
        /*011c*/ 	.word	0x00000000
        /*0120*/ 	.short	0x0002
        /*0122*/ 	.short	0x0010
        /*0124*/ 	.byte	0x00, 0xf5, 0x21, 0x00


	//----- nvinfo : EIATTR_KPARAM_INFO
	.align		4
.L_43:
        /*0128*/ 	.byte	0x04, 0x17
        /*012a*/ 	.short	(.L_45 - .L_44)
.L_44:
        /*012c*/ 	.word	0x00000000
        /*0130*/ 	.short	0x0001
        /*0132*/ 	.short	0x0008
        /*0134*/ 	.byte	0x00, 0xf5, 0x21, 0x00


	//----- nvinfo : EIATTR_KPARAM_INFO
	.align		4
.L_45:
        /*0138*/ 	.byte	0x04, 0x17
        /*013a*/ 	.short	(.L_47 - .L_46)
.L_46:
        /*013c*/ 	.word	0x00000000
        /*0140*/ 	.short	0x0000
        /*0142*/ 	.short	0x0000
        /*0144*/ 	.byte	0x00, 0xf5, 0x21, 0x00


	//----- nvinfo : EIATTR_SPARSE_MMA_MASK
	.align		4
.L_47:
        /*0148*/ 	.byte	0x03, 0x50
        /*014a*/ 	.short	0x0000


	//----- nvinfo : EIATTR_MAXREG_COUNT
	.align		4
        /*014c*/ 	.byte	0x03, 0x1b
        /*014e*/ 	.short	0x00ff


	//----- nvinfo : EIATTR_MERCURY_ISA_VERSION
	.align		4
        /*0150*/ 	.byte	0x03, 0x5f
        /*0152*/ 	.short	0x0101


	//----- nvinfo : EIATTR_VRC_CTA_INIT_COUNT
	.align		4
        /*0154*/ 	.byte	0x02, 0x4a
	.zero		1
	.zero		1


	//----- nvinfo : EIATTR_EXIT_INSTR_OFFSETS
	.align		4
        /*0158*/ 	.byte	0x04, 0x1c
        /*015a*/ 	.short	(.L_49 - .L_48)


	//   ....[0]....
.L_48:
        /*015c*/ 	.word	0x000004d0


	//   ....[1]....
        /*0160*/ 	.word	0x00000650


	//----- nvinfo : EIATTR_CBANK_PARAM_SIZE
	.align		4
.L_49:
        /*0164*/ 	.byte	0x03, 0x19
        /*0166*/ 	.short	0x005c


	//----- nvinfo : EIATTR_PARAM_CBANK
	.align		4
        /*0168*/ 	.byte	0x04, 0x0a
        /*016a*/ 	.short	(.L_51 - .L_50)
	.align		4
.L_50:
        /*016c*/ 	.word	index@(.nv.constant0._Z21convolution3d_channelPfS_S_iiiiiiiiiiiiiiiii)
        /*0170*/ 	.short	0x0380
        /*0172*/ 	.short	0x005c


	//----- nvinfo : EIATTR_SW_WAR
	.align		4
.L_51:
        /*0174*/ 	.byte	0x04, 0x36
        /*0176*/ 	.short	(.L_53 - .L_52)
.L_52:
        /*0178*/ 	.word	0x00000008
.L_53:


//--------------------- .nv.callgraph             --------------------------
	.section	.nv.callgraph,"",@"SHT_CUDA_CALLGRAPH"
	.align	4
	.sectionentsize	8
	.align		4
        /*0000*/ 	.word	0x00000000
	.align		4
        /*0004*/ 	.word	0xffffffff
	.align		4
        /*0008*/ 	.word	0x00000000
	.align		4
        /*000c*/ 	.word	0xfffffffe
	.align		4
        /*0010*/ 	.word	0x00000000
	.align		4
        /*0014*/ 	.word	0xfffffffd
	.align		4
        /*0018*/ 	.word	0x00000000
	.align		4
        /*001c*/ 	.word	0xfffffffc


//--------------------- .text._Z21convolution3d_channelPfS_S_iiiiiiiiiiiiiiiii --------------------------
	.section	.text._Z21convolution3d_channelPfS_S_iiiiiiiiiiiiiiiii,"ax",@progbits
	.align	128
        .global         _Z21convolution3d_channelPfS_S_iiiiiiiiiiiiiiiii
        .type           _Z21convolution3d_channelPfS_S_iiiiiiiiiiiiiiiii,@function
        .size           _Z21convolution3d_channelPfS_S_iiiiiiiiiiiiiiiii,(.L_x_1 - _Z21convolution3d_channelPfS_S_iiiiiiiiiiiiiiiii)
        .other          _Z21convolution3d_channelPfS_S_iiiiiiiiiiiiiiiii,@"STO_CUDA_ENTRY STV_DEFAULT"
_Z21convolution3d_channelPfS_S_iiiiiiiiiiiiiiiii:
.text._Z21convolution3d_channelPfS_S_iiiiiiiiiiiiiiiii:
[----:B------:R-:W-:Y:S08]  /*0000*/  LDC R1, c[0x0][0x37c] ;  /* 0x0000df00ff017b82 */ /* 0x000ff00000000800 */
[----:B------:R-:W0:Y:S01]  /*0010*/  LDC.64 R2, c[0x0][0x3b8] ;  /* 0x0000ee00ff027b82 */ /* 0x000e220000000a00 */
[----:B------:R-:W1:Y:S01]  /*0020*/  LDCU.128 UR8, c[0x0][0x3a0] ;  /* 0x00007400ff0877ac */ /* 0x000e620008000c00 */
[----:B------:R-:W2:Y:S01]  /*0030*/  S2R R16, SR_TID.X ;  /* 0x0000000000107919 */ /* 0x000ea20000002100 */
[----:B------:R-:W3:Y:S01]  /*0040*/  LDCU.64 UR6, c[0x0][0x3d0] ;  /* 0x00007a00ff0677ac */ /* 0x000ee20008000a00 */
[----:B------:R-:W4:Y:S04]  /*0050*/  S2R R12, SR_CTAID.Z ;  /* 0x00000000000c7919 */ /* 0x000f280000002700 */
[----:B------:R-:W5:Y:S01]  /*0060*/  S2UR UR4, SR_CTAID.X ;  /* 0x00000000000479c3 */ /* 0x000f620000002500 */
[----:B------:R-:W3:Y:S01]  /*0070*/  LDCU UR5, c[0x0][0x3d8] ;  /* 0x00007b00ff0577ac */ /* 0x000ee20008000800 */
[----:B------:R-:W4:Y:S01]  /*0080*/  S2R R15, SR_TID.Z ;  /* 0x00000000000f7919 */ /* 0x000f220000002300 */
[----:B------:R-:W4:Y:S05]  /*0090*/  S2R R20, SR_TID.Y ;  /* 0x0000000000147919 */ /* 0x000f2a0000002200 */
[----:B------:R-:W4:Y:S01]  /*00a0*/  LDC.64 R10, c[0x0][0x3c8] ;  /* 0x0000f200ff0a7b82 */ /* 0x000f220000000a00 */
[----:B-1----:R-:W1:Y:S01]  /*00b0*/  I2F.U32.RP R0, UR11 ;  /* 0x0000000b00007d06 */ /* 0x002e620008209000 */
[----:B0-----:R-:W-:-:S07]  /*00c0*/  ISETP.NE.U32.AND P3, PT, R2, RZ, PT ;  /* 0x000000ff0200720c */ /* 0x001fce0003f65070 */
[----:B------:R-:W0:Y:S08]  /*00d0*/  I2F.U32.RP R8, R2 ;  /* 0x0000000200087306 */ /* 0x000e300000209000 */
[----:B-1----:R-:W1:Y:S08]  /*00e0*/  MUFU.RCP R0, R0 ;  /* 0x0000000000007308 */ /* 0x002e700000001000 */
[----:B0-----:R-:W0:Y:S01]  /*00f0*/  MUFU.RCP R8, R8 ;  /* 0x0000000800087308 */ /* 0x001e220000001000 */
[----:B-1----:R-:W-:-:S07]  /*0100*/  VIADD R4, R0, 0xffffffe ;  /* 0x0ffffffe00047836 */ /* 0x002fce0000000000 */
[----:B------:R1:W3:Y:S01]  /*0110*/  F2I.FTZ.U32.TRUNC.NTZ R5, R4 ;  /* 0x0000000400057305 */ /* 0x0002e2000021f000 */
[----:B0-----:R-:W-:-:S07]  /*0120*/  IADD3 R6, PT, PT, R8, 0xffffffe, RZ ;  /* 0x0ffffffe08067810 */ /* 0x001fce0007ffe0ff */
[----:B------:R0:W5:Y:S01]  /*0130*/  F2I.FTZ.U32.TRUNC.NTZ R7, R6 ;  /* 0x0000000600077305 */ /* 0x000162000021f000 */
[----:B-1----:R-:W-:Y:S02]  /*0140*/  IMAD.MOV.U32 R4, RZ, RZ, RZ ;  /* 0x000000ffff047224 */ /* 0x002fe400078e00ff */
[----:B---3--:R-:W-:Y:S02]  /*0150*/  IMAD.MOV R0, RZ, RZ, -R5 ;  /* 0x000000ffff007224 */ /* 0x008fe400078e0a05 */
[----:B0-----:R-:W-:Y:S01]  /*0160*/  HFMA2 R6, -RZ, RZ, 0, 0 ;  /* 0x00000000ff067431 */ /* 0x001fe200000001ff */
[----:B-----5:R-:W-:-:S05]  /*0170*/  IADD3 R9, PT, PT, RZ, -R7, RZ ;  /* 0x80000007ff097210 */ /* 0x020fca0007ffe0ff */
[----:B------:R-:W-:-:S04]  /*0180*/  IMAD R9, R9, R2, RZ ;  /* 0x0000000209097224 */ /* 0x000fc800078e02ff */
[----:B------:R-:W-:-:S06]  /*0190*/  IMAD.HI.U32 R7, R7, R9, R6 ;  /* 0x0000000907077227 */ /* 0x000fcc00078e0006 */
[----:B------:R-:W-:-:S04]  /*01a0*/  IMAD.HI.U32 R13, R7, UR4, RZ ;  /* 0x00000004070d7c27 */ /* 0x000fc8000f8e00ff */
[----:B------:R-:W-:Y:S01]  /*01b0*/  IMAD R7, R0, UR11, RZ ;  /* 0x0000000b00077c24 */ /* 0x000fe2000f8e02ff */
[----:B------:R-:W-:Y:S01]  /*01c0*/  IADD3 R9, PT, PT, -R13, RZ, RZ ;  /* 0x000000ff0d097210 */ /* 0x000fe20007ffe1ff */
[----:B------:R-:W0:Y:S02]  /*01d0*/  S2R R0, SR_CTAID.Y ;  /* 0x0000000000007919 */ /* 0x000e240000002600 */
[----:B------:R-:W-:-:S04]  /*01e0*/  IMAD.HI.U32 R5, R5, R7, R4 ;  /* 0x0000000705057227 */ /* 0x000fc800078e0004 */
[----:B------:R-:W-:Y:S02]  /*01f0*/  IMAD R7, R2, R9, UR4 ;  /* 0x0000000402077e24 */ /* 0x000fe4000f8e0209 */
[----:B--2---:R-:W-:Y:S01]  /*0200*/  IMAD.HI.U32 R18, R5, R16, RZ ;  /* 0x0000001005127227 */ /* 0x004fe200078e00ff */
[----:B------:R-:W1:Y:S02]  /*0210*/  LDC.64 R8, c[0x0][0x3c0] ;  /* 0x0000f000ff087b82 */ /* 0x000e640000000a00 */
[----:B------:R-:W-:Y:S01]  /*0220*/  ISETP.GE.U32.AND P0, PT, R7, R2, PT ;  /* 0x000000020700720c */ /* 0x000fe20003f06070 */
[----:B------:R-:W-:-:S04]  /*0230*/  IMAD.MOV R5, RZ, RZ, -R18 ;  /* 0x000000ffff057224 */ /* 0x000fc800078e0a12 */
[----:B------:R-:W-:-:S05]  /*0240*/  IMAD R4, R5, UR11, R16 ;  /* 0x0000000b05047c24 */ /* 0x000fca000f8e0210 */
[----:B------:R-:W-:-:S03]  /*0250*/  ISETP.GE.U32.AND P1, PT, R4, UR11, PT ;  /* 0x0000000b04007c0c */ /* 0x000fc6000bf26070 */
[-C--:B------:R-:W-:Y:S02]  /*0260*/  @P0 IADD3 R7, PT, PT, R7, -R2.reuse, RZ ;  /* 0x8000000207070210 */ /* 0x080fe40007ffe0ff */
[----:B------:R-:W-:Y:S02]  /*0270*/  @P0 IADD3 R13, PT, PT, R13, 0x1, RZ ;  /* 0x000000010d0d0810 */ /* 0x000fe40007ffe0ff */
[----:B------:R-:W-:Y:S02]  /*0280*/  ISETP.GE.U32.AND P2, PT, R7, R2, PT ;  /* 0x000000020700720c */ /* 0x000fe40003f46070 */
[----:B------:R-:W2:Y:S01]  /*0290*/  LDC.64 R6, c[0x0][0x398] ;  /* 0x0000e600ff067b82 */ /* 0x000ea20000000a00 */
[----:B0-----:R-:W-:-:S03]  /*02a0*/  IADD3 R19, PT, PT, R0, -UR5, RZ ;  /* 0x8000000500137c10 */ /* 0x001fc6000fffe0ff */
[----:B------:R-:W-:Y:S01]  /*02b0*/  @P1 VIADD R4, R4, -UR11 ;  /* 0x8000000b04041c36 */ /* 0x000fe20008000000 */
[----:B------:R-:W-:Y:S01]  /*02c0*/  @P1 IADD3 R18, PT, PT, R18, 0x1, RZ ;  /* 0x0000000112121810 */ /* 0x000fe20007ffe0ff */
[----:B----4-:R-:W-:-:S03]  /*02d0*/  IMAD R19, R20, R11, R19 ;  /* 0x0000000b14137224 */ /* 0x010fc600078e0213 */
[----:B------:R-:W-:Y:S02]  /*02e0*/  ISETP.GE.U32.AND P0, PT, R4, UR11, PT ;  /* 0x0000000b04007c0c */ /* 0x000fe4000bf06070 */
[----:B------:R-:W-:Y:S01]  /*02f0*/  @P2 VIADD R13, R13, 0x1 ;  /* 0x000000010d0d2836 */ /* 0x000fe20000000000 */
[----:B------:R-:W-:Y:S02]  /*0300*/  @!P3 LOP3.LUT R13, RZ, R2, RZ, 0x33, !PT ;  /* 0x00000002ff0db212 */ /* 0x000fe400078e33ff */
[----:B------:R-:W-:Y:S02]  /*0310*/  ISETP.NE.U32.AND P2, PT, RZ, UR11, PT ;  /* 0x0000000bff007c0c */ /* 0x000fe4000bf45070 */
[----:B------:R-:W-:Y:S02]  /*0320*/  IADD3 R5, PT, PT, -R13, RZ, RZ ;  /* 0x000000ff0d057210 */ /* 0x000fe40007ffe1ff */
[----:B------:R-:W-:-:S03]  /*0330*/  ISETP.GE.AND P1, PT, R19, UR10, PT ;  /* 0x0000000a13007c0c */ /* 0x000fc6000bf26270 */
[----:B------:R-:W-:Y:S01]  /*0340*/  IMAD R14, R2, R5, UR4 ;  /* 0x00000004020e7e24 */ /* 0x000fe2000f8e0205 */
[----:B------:R-:W-:Y:S01]  /*0350*/  ISETP.GT.AND P1, PT, R19, -0x1, !P1 ;  /* 0xffffffff1300780c */ /* 0x000fe20004f24270 */
[----:B------:R-:W0:Y:S01]  /*0360*/  LDC.64 R4, c[0x0][0x3b0] ;  /* 0x0000ec00ff047b82 */ /* 0x000e220000000a00 */
[----:B------:R-:W-:Y:S02]  /*0370*/  @P0 VIADD R18, R18, 0x1 ;  /* 0x0000000112120836 */ /* 0x000fe40000000000 */
[C---:B------:R-:W-:Y:S01]  /*0380*/  ISETP.GE.AND P0, PT, R14.reuse, R3, PT ;  /* 0x000000030e00720c */ /* 0x040fe20003f06270 */
[----:B------:R-:W-:Y:S01]  /*0390*/  VIADD R17, R14, -UR7 ;  /* 0x800000070e117c36 */ /* 0x000fe20008000000 */
[----:B------:R-:W-:Y:S02]  /*03a0*/  @!P2 LOP3.LUT R18, RZ, UR11, RZ, 0x33, !PT ;  /* 0x0000000bff12ac12 */ /* 0x000fe4000f8e33ff */
[----:B--2---:R-:W-:Y:S02]  /*03b0*/  ISETP.LT.AND P0, PT, R12, R7, !P0 ;  /* 0x000000070c00720c */ /* 0x004fe40004701270 */
[----:B------:R-:W-:-:S02]  /*03c0*/  IADD3 R7, PT, PT, -R18, RZ, RZ ;  /* 0x000000ff12077210 */ /* 0x000fc40007ffe1ff */
[----:B------:R-:W-:-:S03]  /*03d0*/  ISETP.LT.AND P0, PT, R13, R2, P0 ;  /* 0x000000020d00720c */ /* 0x000fc60000701270 */
[----:B------:R-:W-:Y:S01]  /*03e0*/  IMAD R7, R7, UR11, R16 ;  /* 0x0000000b07077c24 */ /* 0x000fe2000f8e0210 */
[----:B-1----:R-:W-:Y:S02]  /*03f0*/  ISETP.LT.AND P0, PT, R0, R8, P0 ;  /* 0x000000080000720c */ /* 0x002fe40000701270 */
[----:B------:R-:W-:Y:S02]  /*0400*/  IADD3 R16, PT, PT, R13, -UR6, RZ ;  /* 0x800000060d107c10 */ /* 0x000fe4000fffe0ff */
[----:B------:R-:W-:-:S03]  /*0410*/  ISETP.LT.AND P0, PT, R15, R6, P0 ;  /* 0x000000060f00720c */ /* 0x000fc60000701270 */
[----:B------:R-:W-:Y:S02]  /*0420*/  IMAD R22, R18, R9, R16 ;  /* 0x0000000912167224 */ /* 0x000fe400078e0210 */
[C---:B------:R-:W-:Y:S01]  /*0430*/  IMAD R9, R7.reuse, R10, R17 ;  /* 0x0000000a07097224 */ /* 0x040fe200078e0211 */
[----:B0-----:R-:W-:Y:S02]  /*0440*/  ISETP.LT.AND P0, PT, R7, R4, P0 ;  /* 0x000000040700720c */ /* 0x001fe40000701270 */
[----:B------:R-:W-:Y:S02]  /*0450*/  ISETP.GE.AND P2, PT, R22, UR8, PT ;  /* 0x0000000816007c0c */ /* 0x000fe4000bf46270 */
[----:B------:R-:W-:Y:S02]  /*0460*/  ISETP.GE.AND P3, PT, R9, UR9, PT ;  /* 0x0000000909007c0c */ /* 0x000fe4000bf66270 */
[----:B------:R-:W-:Y:S02]  /*0470*/  ISETP.LT.AND P0, PT, R18, UR11, P0 ;  /* 0x0000000b12007c0c */ /* 0x000fe40008701270 */
[----:B------:R-:W-:-:S02]  /*0480*/  ISETP.GT.AND P2, PT, R22, -0x1, !P2 ;  /* 0xffffffff1600780c */ /* 0x000fc40005744270 */
[----:B------:R-:W-:Y:S02]  /*0490*/  ISETP.GT.AND P3, PT, R9, -0x1, !P3 ;  /* 0xffffffff0900780c */ /* 0x000fe40005f64270 */
[----:B------:R-:W-:-:S04]  /*04a0*/  ISETP.LT.AND P0, PT, R20, R5, P0 ;  /* 0x000000051400720c */ /* 0x000fc80000701270 */
[----:B------:R-:W-:-:S04]  /*04b0*/  PLOP3.LUT P0, PT, P3, P0, P2, 0x80, 0x0 ;  /* 0x000000000000781c */ /* 0x000fc80001f01020 */
[----:B------:R-:W-:-:S13]  /*04c0*/  PLOP3.LUT P0, PT, P0, P1, PT, 0x80, 0x8 ;  /* 0x000000000008781c */ /* 0x000fda0000703070 */
[----:B------:R-:W-:Y:S05]  /*04d0*/  @!P0 EXIT ;  /* 0x000000000000894d */ /* 0x000fea0003800000 */
[----:B------:R-:W0:Y:S01]  /*04e0*/  LDC.64 R16, c[0x0][0x380] ;  /* 0x0000e000ff107b82 */ /* 0x000e220000000a00 */
[----:B------:R-:W-:Y:S01]  /*04f0*/  IMAD R6, R12, R6, RZ ;  /* 0x000000060c067224 */ /* 0x000fe200078e02ff */
[----:B------:R-:W1:Y:S01]  /*0500*/  LDCU.64 UR4, c[0x0][0x358] ;  /* 0x00006b00ff0477ac */ /* 0x000e620008000a00 */
[CC--:B------:R-:W-:Y:S02]  /*0510*/  IMAD R21, R15.reuse, R5.reuse, RZ ;  /* 0x000000050f157224 */ /* 0x0c0fe400078e02ff */
[----:B------:R-:W-:Y:S02]  /*0520*/  IMAD R22, R15, UR10, R22 ;  /* 0x0000000a0f167c24 */ /* 0x000fe4000f8e0216 */
[----:B------:R-:W-:Y:S01]  /*0530*/  IMAD R21, R6, R5, R21 ;  /* 0x0000000506157224 */ /* 0x000fe200078e0215 */
[----:B------:R-:W2:Y:S01]  /*0540*/  LDC.64 R10, c[0x0][0x388] ;  /* 0x0000e200ff0a7b82 */ /* 0x000ea20000000a00 */
[----:B------:R-:W-:-:S03]  /*0550*/  IMAD R22, R22, UR8, R9 ;  /* 0x0000000816167c24 */ /* 0x000fc6000f8e0209 */
[----:B------:R-:W-:Y:S01]  /*0560*/  IADD3 R18, PT, PT, R18, R21, RZ ;  /* 0x0000001512127210 */ /* 0x000fe20007ffe0ff */
[----:B------:R-:W-:-:S04]  /*0570*/  IMAD R19, R22, UR9, R19 ;  /* 0x0000000916137c24 */ /* 0x000fc8000f8e0213 */
[----:B------:R-:W-:-:S04]  /*0580*/  IMAD R7, R18, UR11, R7 ;  /* 0x0000000b12077c24 */ /* 0x000fc8000f8e0207 */
[----:B------:R-:W-:Y:S02]  /*0590*/  IMAD R7, R7, R4, R20 ;  /* 0x0000000407077224 */ /* 0x000fe400078e0214 */
[----:B------:R-:W3:Y:S01]  /*05a0*/  LDC.64 R4, c[0x0][0x390] ;  /* 0x0000e400ff047b82 */ /* 0x000ee20000000a00 */
[----:B0-----:R-:W-:-:S06]  /*05b0*/  IMAD.WIDE R16, R19, 0x4, R16 ;  /* 0x0000000413107825 */ /* 0x001fcc00078e0210 */
[----:B-1----:R-:W4:Y:S01]  /*05c0*/  LDG.E R16, desc[UR4][R16.64] ;  /* 0x0000000410107981 */ /* 0x002f22000c1e1900 */
[----:B--2---:R-:W-:-:S06]  /*05d0*/  IMAD.WIDE R10, R7, 0x4, R10 ;  /* 0x00000004070a7825 */ /* 0x004fcc00078e020a */
[----:B------:R-:W4:Y:S01]  /*05e0*/  LDG.E R11, desc[UR4][R10.64] ;  /* 0x000000040a0b7981 */ /* 0x000f22000c1e1900 */
[----:B------:R-:W-:-:S04]  /*05f0*/  IMAD R13, R12, R8, R13 ;  /* 0x000000080c0d7224 */ /* 0x000fc800078e020d */
[----:B------:R-:W-:-:S04]  /*0600*/  IMAD R13, R13, R2, R14 ;  /* 0x000000020d0d7224 */ /* 0x000fc800078e020e */
[----:B------:R-:W-:-:S04]  /*0610*/  IMAD R3, R13, R3, R0 ;  /* 0x000000030d037224 */ /* 0x000fc800078e0200 */
[----:B---3--:R-:W-:-:S04]  /*0620*/  IMAD.WIDE R2, R3, 0x4, R4 ;  /* 0x0000000403027825 */ /* 0x008fc800078e0204 */
[----:B----4-:R-:W-:-:S05]  /*0630*/  FMUL R5, R16, R11 ;  /* 0x0000000b10057220 */ /* 0x010fca0000400000 */
[----:B------:R-:W-:Y:S01]  /*0640*/  REDG.E.ADD.F32.FTZ.RN.STRONG.GPU desc[UR4][R2.64], R5 ;  /* 0x00000005020079a6 */ /* 0x000fe2000c12f304 */
[----:B------:R-:W-:Y:S05]  /*0650*/  EXIT ;  /* 0x000000000000794d */ /* 0x000fea0003800000 */
.L_x_0:
[----:B------:R-:W-:-:S00]  /*0660*/  BRA `(.L_x_0) ;  /* 0xfffffffc00fc7947 */ /* 0x000fc0000383ffff */
[----:B------:R-:W-:-:S00]  /*0670*/  NOP ;  /* 0x0000000000007918 */ /* 0x000fc00000000000 */
        /* <DEDUP_REMOVED lines=8> */
.L_x_1:


//--------------------- .nv.shared.reserved.0     --------------------------
	.section	.nv.shared.reserved.0,"aw",@nobits
	.weak		__nv_reservedSMEM_offset_0_alias
	.size		__nv_reservedSMEM_offset_0_alias, 0, 64
	.other		__nv_reservedSMEM_offset_0_alias,@"STO_CUDA_RESERVED_SHARED STV_DEFAULT"
__nv_reservedSMEM_offset_0_alias:
	.zero		0
	.zero		64


//--------------------- .nv.constant0._Z21convolution3d_channelPfS_S_iiiiiiiiiiiiiiiii --------------------------
	.section	.nv.constant0._Z21convolution3d_channelPfS_S_iiiiiiiiiiiiiiiii,"a",@progbits
	.sectionflags	@""
	.align	4
.nv.constant0._Z21convolution3d_channelPfS_S_iiiiiiiiiiiiiiiii:
	.zero		988


//--------------------- SYMBOLS --------------------------

	.type		.nv.reservedSmem.offset0,@object
	.size		.nv.reservedSmem.offset0,0x4
